	.headerflags	@"EF_CUDA_TEXMODE_UNIFIED EF_CUDA_64BIT_ADDRESS EF_CUDA_SM89 EF_CUDA_VIRTUAL_SM(EF_CUDA_SM89)"
	.elftype	@"ET_EXEC"


//--------------------- .nv.info                  --------------------------
	.section	.nv.info,"",@"SHT_CUDA_INFO"
	.align	4


	//----- nvinfo : EIATTR_REGCOUNT
	.align		4
        /*0000*/ 	.byte	0x04, 0x2f
        /*0002*/ 	.short	(.L_5 - .L_4)
	.align		4
.L_4:
        /*0004*/ 	.word	index@(triton__0d1d2d3d4d5d67de)
        /*0008*/ 	.word	0x0000002a


	//----- nvinfo : EIATTR_MAX_STACK_SIZE
	.align		4
.L_5:
        /*000c*/ 	.byte	0x04, 0x23
        /*000e*/ 	.short	(.L_7 - .L_6)
	.align		4
.L_6:
        /*0010*/ 	.word	index@(triton__0d1d2d3d4d5d67de)
        /*0014*/ 	.word	0x00000000


	//----- nvinfo : EIATTR_MIN_STACK_SIZE
	.align		4
.L_7:
        /*0018*/ 	.byte	0x04, 0x12
        /*001a*/ 	.short	(.L_9 - .L_8)
	.align		4
.L_8:
        /*001c*/ 	.word	index@(triton__0d1d2d3d4d5d67de)
        /*0020*/ 	.word	0x00000000


	//----- nvinfo : EIATTR_FRAME_SIZE
	.align		4
.L_9:
        /*0024*/ 	.byte	0x04, 0x11
        /*0026*/ 	.short	(.L_11 - .L_10)
	.align		4
.L_10:
        /*0028*/ 	.word	index@(triton__0d1d2d3d4d5d67de)
        /*002c*/ 	.word	0x00000000
.L_11:


//--------------------- .nv.info.triton__0d1d2d3d4d5d67de --------------------------
	.section	.nv.info.triton__0d1d2d3d4d5d67de,"",@"SHT_CUDA_INFO"
	.align	4


	//----- nvinfo : EIATTR_CUDA_API_VERSION
	.align		4
        /*0000*/ 	.byte	0x04, 0x37
        /*0002*/ 	.short	(.L_13 - .L_12)
.L_12:
        /*0004*/ 	.word	0x0000007b


	//----- nvinfo : EIATTR_PARAM_CBANK
	.align		4
.L_13:
        /*0008*/ 	.byte	0x04, 0x0a
        /*000a*/ 	.short	(.L_15 - .L_14)
	.align		4
.L_14:
        /*000c*/ 	.word	index@(.nv.constant0.triton__0d1d2d3d4d5d67de)
        /*0010*/ 	.short	0x0160
        /*0012*/ 	.short	0x0038


	//----- nvinfo : EIATTR_CBANK_PARAM_SIZE
	.align		4
.L_15:
        /*0014*/ 	.byte	0x03, 0x19
        /*0016*/ 	.short	0x0038


	//----- nvinfo : EIATTR_KPARAM_INFO
	.align		4
        /*0018*/ 	.byte	0x04, 0x17
        /*001a*/ 	.short	(.L_17 - .L_16)
.L_16:
        /*001c*/ 	.word	0x00000000
        /*0020*/ 	.short	0x0007
        /*0022*/ 	.short	0x0034
        /*0024*/ 	.byte	0x00, 0xf0, 0x11, 0x00


	//----- nvinfo : EIATTR_KPARAM_INFO
	.align		4
.L_17:
        /*0028*/ 	.byte	0x04, 0x17
        /*002a*/ 	.short	(.L_19 - .L_18)
.L_18:
        /*002c*/ 	.word	0x00000000
        /*0030*/ 	.short	0x0006
        /*0032*/ 	.short	0x0030
        /*0034*/ 	.byte	0x00, 0xf0, 0x11, 0x00


	//----- nvinfo : EIATTR_KPARAM_INFO
	.align		4
.L_19:
        /*0038*/ 	.byte	0x04, 0x17
        /*003a*/ 	.short	(.L_21 - .L_20)
.L_20:
        /*003c*/ 	.word	0x00000000
        /*0040*/ 	.short	0x0005
        /*0042*/ 	.short	0x0028
        /*0044*/ 	.byte	0x00, 0xf0, 0x21, 0x00


	//----- nvinfo : EIATTR_KPARAM_INFO
	.align		4
.L_21:
        /*0048*/ 	.byte	0x04, 0x17
        /*004a*/ 	.short	(.L_23 - .L_22)
.L_22:
        /*004c*/ 	.word	0x00000000
        /*0050*/ 	.short	0x0004
        /*0052*/ 	.short	0x0020
        /*0054*/ 	.byte	0x00, 0xf0, 0x21, 0x00


	//----- nvinfo : EIATTR_KPARAM_INFO
	.align		4
.L_23:
        /*0058*/ 	.byte	0x04, 0x17
        /*005a*/ 	.short	(.L_25 - .L_24)
.L_24:
        /*005c*/ 	.word	0x00000000
        /*0060*/ 	.short	0x0003
        /*0062*/ 	.short	0x0018
        /*0064*/ 	.byte	0x00, 0xf0, 0x21, 0x00


	//----- nvinfo : EIATTR_KPARAM_INFO
	.align		4
.L_25:
        /*0068*/ 	.byte	0x04, 0x17
        /*006a*/ 	.short	(.L_27 - .L_26)
.L_26:
        /*006c*/ 	.word	0x00000000
        /*0070*/ 	.short	0x0002
        /*0072*/ 	.short	0x0010
        /*0074*/ 	.byte	0x00, 0xf0, 0x21, 0x00


	//----- nvinfo : EIATTR_KPARAM_INFO
	.align		4
.L_27:
        /*0078*/ 	.byte	0x04, 0x17
        /*007a*/ 	.short	(.L_29 - .L_28)
.L_28:
        /*007c*/ 	.word	0x00000000
        /*0080*/ 	.short	0x0001
        /*0082*/ 	.short	0x0008
        /*0084*/ 	.byte	0x00, 0xf0, 0x21, 0x00


	//----- nvinfo : EIATTR_KPARAM_INFO
	.align		4
.L_29:
        /*0088*/ 	.byte	0x04, 0x17
        /*008a*/ 	.short	(.L_31 - .L_30)
.L_30:
        /*008c*/ 	.word	0x00000000
        /*0090*/ 	.short	0x0000
        /*0092*/ 	.short	0x0000
        /*0094*/ 	.byte	0x00, 0xf0, 0x21, 0x00


	//----- nvinfo : EIATTR_MAXREG_COUNT
	.align		4
.L_31:
        /*0098*/ 	.byte	0x03, 0x1b
        /*009a*/ 	.short	0x00ff


	//----- nvinfo : EIATTR_EXTERNS
	.align		4
        /*009c*/ 	.byte	0x04, 0x0f
        /*009e*/ 	.short	(.L_33 - .L_32)


	//   ....[0]....
	.align		4
.L_32:
        /*00a0*/ 	.word	index@(__assertfail)


	//----- nvinfo : EIATTR_COOP_GROUP_MASK_REGIDS
	.align		4
.L_33:
        /*00a4*/ 	.byte	0x04, 0x29
        /*00a6*/ 	.short	(.L_35 - .L_34)


	//   ....[0]....
.L_34:
        /*00a8*/ 	.word	0xffffffff


	//   ....[1]....
        /*00ac*/ 	.word	0xffffffff


	//   ....[2]....
        /*00b0*/ 	.word	0xffffffff


	//   ....[3]....
        /*00b4*/ 	.word	0xffffffff


	//   ....[4]....
        /*00b8*/ 	.word	0xffffffff


	//   ....[5]....
        /*00bc*/ 	.word	0xffffffff


	//   ....[6]....
        /*00c0*/ 	.word	0xffffffff


	//   ....[7]....
        /*00c4*/ 	.word	0xffffffff


	//----- nvinfo : EIATTR_COOP_GROUP_INSTR_OFFSETS
	.align		4
.L_35:
        /*00c8*/ 	.byte	0x04, 0x28
        /*00ca*/ 	.short	(.L_37 - .L_36)


	//   ....[0]....
.L_36:
        /*00cc*/ 	.word	0x00000c00


	//   ....[1]....
        /*00d0*/ 	.word	0x00000c40


	//   ....[2]....
        /*00d4*/ 	.word	0x00000ca0


	//   ....[3]....
        /*00d8*/ 	.word	0x00000cd0


	//   ....[4]....
        /*00dc*/ 	.word	0x00000d10


	//   ....[5]....
        /*00e0*/ 	.word	0x00000dc0


	//   ....[6]....
        /*00e4*/ 	.word	0x00000df0


	//   ....[7]....
        /*00e8*/ 	.word	0x00000e60


	//----- nvinfo : EIATTR_EXIT_INSTR_OFFSETS
	.align		4
.L_37:
        /*00ec*/ 	.byte	0x04, 0x1c
        /*00ee*/ 	.short	(.L_39 - .L_38)


	//   ....[0]....
.L_38:
        /*00f0*/ 	.word	0x00001750


	//   ....[1]....
        /*00f4*/ 	.word	0x00001780


	//----- nvinfo : EIATTR_MAX_THREADS
	.align		4
.L_39:
        /*00f8*/ 	.byte	0x04, 0x05
        /*00fa*/ 	.short	(.L_41 - .L_40)
.L_40:
        /*00fc*/ 	.word	0x00000100
        /*0100*/ 	.word	0x00000001
        /*0104*/ 	.word	0x00000001


	//----- nvinfo : EIATTR_CRS_STACK_SIZE
	.align		4
.L_41:
        /*0108*/ 	.byte	0x04, 0x1e
        /*010a*/ 	.short	(.L_43 - .L_42)
.L_42:
        /*010c*/ 	.word	0x00000000
.L_43:


//--------------------- .nv.rel.action            --------------------------
	.section	.nv.rel.action,"",@"SHT_CUDA_RELOCINFO"
	.align	8
	.sectionentsize	8
        /*0000*/ 	.byte	0x73, 0x00, 0x00, 0x00, 0x00, 0x00, 0x00, 0x00, 0x00, 0x00, 0x00, 0x11, 0x25, 0x00, 0x05, 0x36


//--------------------- .nv.constant0.triton__0d1d2d3d4d5d67de --------------------------
	.section	.nv.constant0.triton__0d1d2d3d4d5d67de,"a",@progbits
	.align	4
.nv.constant0.triton__0d1d2d3d4d5d67de:
	.zero		408


//--------------------- .text.triton__0d1d2d3d4d5d67de --------------------------
	.section	.text.triton__0d1d2d3d4d5d67de,"ax",@progbits
	.sectionflags	@"SHF_BARRIERS=1"
	.sectioninfo	@"SHI_REGISTERS=42"
	.align	128
        .global         triton__0d1d2d3d4d5d67de
        .type           triton__0d1d2d3d4d5d67de,@function
        .size           triton__0d1d2d3d4d5d67de,(.L_x_3 - triton__0d1d2d3d4d5d67de)
        .other          triton__0d1d2d3d4d5d67de,@"STO_CUDA_ENTRY STV_DEFAULT"
triton__0d1d2d3d4d5d67de:
.text.triton__0d1d2d3d4d5d67de:
[----:B------:R-:W-:-:S02]  /*0000*/  MOV R1, c[0x0][0x28] ;  /* 0x00000a0000017a02 */ /* 0x000fc40000000f00 */
[----:B------:R-:W0:Y:S01]  /*0010*/  S2R R16, SR_CTAID.X ;  /* 0x0000000000107919 */ /* 0x000e220000002500 */
[----:B------:R-:W-:Y:S01]  /*0020*/  MOV R3, 0x8 ;  /* 0x0000000800037802 */ /* 0x000fe20000000f00 */
[----:B------:R-:W-:Y:S01]  /*0030*/  CS2R R4, SRZ ;  /* 0x0000000000047805 */ /* 0x000fe2000001ff00 */
[----:B------:R-:W-:Y:S01]  /*0040*/  ULDC.64 UR36, c[0x0][0x118] ;  /* 0x0000460000247ab9 */ /* 0x000fe20000000a00 */
[----:B------:R-:W-:Y:S01]  /*0050*/  CS2R R6, SRZ ;  /* 0x0000000000067805 */ /* 0x000fe2000001ff00 */
[C---:B0-----:R-:W-:Y:S01]  /*0060*/  ISETP.GE.AND P0, PT, R16.reuse, 0x4, PT ;  /* 0x000000041000780c */ /* 0x041fe20003f06270 */
[----:B------:R-:W-:-:S12]  /*0070*/  IMAD.WIDE R2, R16, R3, c[0x0][0x168] ;  /* 0x00005a0010027625 */ /* 0x000fd800078e0203 */
[----:B------:R-:W2:Y:S04]  /*0080*/  @!P0 LDG.E.EL.64 R4, [R2.64] ;  /* 0x0000002402048981 */ /* 0x000ea8000c2e1b00 */
[----:B------:R-:W3:Y:S01]  /*0090*/  @!P0 LDG.E.EL.64 R6, [R2.64] ;  /* 0x0000002402068981 */ /* 0x000ee2000c2e1b00 */
[----:B------:R-:W-:Y:S01]  /*00a0*/  MOV R37, 0x2400 ;  /* 0x0000240000257802 */ /* 0x000fe20000000f00 */
[----:B------:R-:W-:Y:S01]  /*00b0*/  UMOV UR42, 32@lo(assertMessage_0) ;  /* 0x00000000002a7882 */ /* 0x000fe20000000000 */
[----:B------:R-:W-:Y:S01]  /*00c0*/  IMAD R18, R16, 0x900, RZ ;  /* 0x0000090010127824 */ /* 0x000fe200078e02ff */
[----:B------:R-:W0:Y:S01]  /*00d0*/  S2R R17, SR_TID.X ;  /* 0x0000000000117919 */ /* 0x000e220000002100 */
[----:B------:R-:W-:Y:S02]  /*00e0*/  UMOV UR43, 32@hi(assertMessage_0) ;  /* 0x00000000002b7882 */ /* 0x000fe40000000000 */
[----:B------:R-:W-:-:S02]  /*00f0*/  UMOV UR40, 32@lo(assertFile_0) ;  /* 0x0000000000287882 */ /* 0x000fc40000000000 */
[----:B------:R-:W-:Y:S02]  /*0100*/  UMOV UR41, 32@hi(assertFile_0) ;  /* 0x0000000000297882 */ /* 0x000fe40000000000 */
[----:B------:R-:W-:Y:S02]  /*0110*/  UMOV UR38, 32@lo(assertFunc_0) ;  /* 0x0000000000267882 */ /* 0x000fe40000000000 */
[----:B------:R-:W-:Y:S01]  /*0120*/  UMOV UR39, 32@hi(assertFunc_0) ;  /* 0x0000000000277882 */ /* 0x000fe20000000000 */
[----:B0-----:R-:W-:-:S04]  /*0130*/  LOP3.LUT R27, R17, 0xff, RZ, 0xc0, !PT ;  /* 0x000000ff111b7812 */ /* 0x001fc800078ec0ff */
[C---:B------:R-:W-:Y:S01]  /*0140*/  SHF.L.U32 R19, R27.reuse, 0x2, RZ ;  /* 0x000000021b137819 */ /* 0x040fe200000006ff */
[C---:B------:R-:W-:Y:S01]  /*0150*/  IMAD.SHL.U32 R25, R27.reuse, 0x8, RZ ;  /* 0x000000081b197824 */ /* 0x040fe200078e00ff */
[----:B------:R-:W-:Y:S02]  /*0160*/  SHF.L.U32 R24, R27, 0x5, RZ ;  /* 0x000000051b187819 */ /* 0x000fe400000006ff */
[----:B--2---:R-:W-:Y:S02]  /*0170*/  IADD3 R11, P1, R4, 0x46600, RZ ;  /* 0x00046600040b7810 */ /* 0x004fe40007f3e0ff */
[----:B------:R-:W-:Y:S02]  /*0180*/  ISETP.GE.AND P0, PT, R5, RZ, PT ;  /* 0x000000ff0500720c */ /* 0x000fe40003f06270 */
[----:B------:R-:W-:Y:S02]  /*0190*/  IADD3.X R13, RZ, R5, RZ, P1, !PT ;  /* 0x00000005ff0d7210 */ /* 0x000fe40000ffe4ff */
[----:B---3--:R-:W-:-:S02]  /*01a0*/  IADD3 R9, P2, R6, 0x46600, RZ ;  /* 0x0004660006097810 */ /* 0x008fc40007f5e0ff */
[----:B------:R-:W-:Y:S02]  /*01b0*/  ISETP.GE.AND P1, PT, R7, RZ, PT ;  /* 0x000000ff0700720c */ /* 0x000fe40003f26270 */
[----:B------:R-:W-:Y:S02]  /*01c0*/  SEL R36, R11, R4, !P0 ;  /* 0x000000040b247207 */ /* 0x000fe40004000000 */
[----:B------:R-:W-:Y:S02]  /*01d0*/  IADD3.X R11, RZ, R7, RZ, P2, !PT ;  /* 0x00000007ff0b7210 */ /* 0x000fe400017fe4ff */
[----:B------:R-:W-:Y:S01]  /*01e0*/  SEL R0, R9, R6, !P1 ;  /* 0x0000000609007207 */ /* 0x000fe20004800000 */
[----:B------:R-:W-:Y:S01]  /*01f0*/  IMAD.WIDE.U32 R36, R36, R37, c[0x0][0x170] ;  /* 0x00005c0024247625 */ /* 0x000fe200078e0025 */
[----:B------:R-:W-:Y:S02]  /*0200*/  SEL R4, R13, R5, !P0 ;  /* 0x000000050d047207 */ /* 0x000fe40004000000 */
[----:B------:R-:W-:-:S02]  /*0210*/  SEL R6, R11, R7, !P1 ;  /* 0x000000070b067207 */ /* 0x000fc40004800000 */
[----:B------:R-:W-:Y:S01]  /*0220*/  ISETP.GT.U32.AND P0, PT, R0, 0x465ff, PT ;  /* 0x000465ff0000780c */ /* 0x000fe20003f04070 */
[----:B------:R-:W-:-:S03]  /*0230*/  IMAD R3, R4, 0x2400, RZ ;  /* 0x0000240004037824 */ /* 0x000fc600078e02ff */
[----:B------:R-:W-:Y:S02]  /*0240*/  ISETP.GT.U32.AND.EX P0, PT, R6, RZ, PT, P0 ;  /* 0x000000ff0600720c */ /* 0x000fe40003f04100 */
[----:B------:R-:W-:Y:S02]  /*0250*/  IADD3 R22, R37, R3, RZ ;  /* 0x0000000325167210 */ /* 0x000fe40007ffe0ff */
[----:B------:R-:W-:-:S04]  /*0260*/  ISETP.LT.AND P3, PT, R16, 0x4, P0 ;  /* 0x000000041000780c */ /* 0x000fc80000761270 */
[----:B------:R-:W-:-:S09]  /*0270*/  P2R R2, PR, RZ, 0x8 ;  /* 0x00000008ff027803 */ /* 0x000fd20000000000 */
[----:B------:R-:W-:Y:S05]  /*0280*/  @!P3 BRA `(.L_x_0) ;  /* 0x000000c00000b947 */ /* 0x000fea0003800000 */
[----:B------:R-:W-:Y:S01]  /*0290*/  MOV R4, UR42 ;  /* 0x0000002a00047c02 */ /* 0x000fe20008000f00 */
[----:B------:R-:W-:Y:S01]  /*02a0*/  IMAD.U32 R5, RZ, RZ, UR43 ;  /* 0x0000002bff057e24 */ /* 0x000fe2000f8e00ff */
[----:B------:R-:W-:Y:S01]  /*02b0*/  MOV R6, UR40 ;  /* 0x0000002800067c02 */ /* 0x000fe20008000f00 */
[----:B------:R-:W-:Y:S01]  /*02c0*/  IMAD.U32 R11, RZ, RZ, UR39 ;  /* 0x00000027ff0b7e24 */ /* 0x000fe2000f8e00ff */
[----:B------:R-:W-:Y:S02]  /*02d0*/  MOV R7, UR41 ;  /* 0x0000002900077c02 */ /* 0x000fe40008000f00 */
[----:B------:R-:W-:Y:S02]  /*02e0*/  MOV R8, 0x373 ;  /* 0x0000037300087802 */ /* 0x000fe40000000f00 */
[----:B------:R-:W-:Y:S02]  /*02f0*/  MOV R10, UR38 ;  /* 0x00000026000a7c02 */ /* 0x000fe40008000f00 */
[----:B------:R-:W-:-:S02]  /*0300*/  MOV R12, 0x1 ;  /* 0x00000001000c7802 */ /* 0x000fc40000000f00 */
[----:B------:R-:W-:-:S02]  /*0310*/  MOV R13, RZ ;  /* 0x000000ff000d7202 */ /* 0x000fc40000000f00 */
[----:B------:R-:W-:Y:S02]  /*0320*/  MOV R20, 32@lo((triton__0d1d2d3d4d5d67de + .L_x_0@srel)) ;  /* 0x0000000000147802 */ /* 0x000fe40000000f00 */
[----:B------:R-:W-:-:S04]  /*0330*/  MOV R21, 32@hi((triton__0d1d2d3d4d5d67de + .L_x_0@srel)) ;  /* 0x0000000000157802 */ /* 0x000fc80000000f00 */
[----:B------:R-:W-:Y:S05]  /*0340*/  CALL.ABS.NOINC `(__assertfail) ;  /* 0x0000000000007943 */ /* 0x000fea0003c00000 */
.L_x_0:
[----:B------:R-:W-:Y:S01]  /*0350*/  ISETP.NE.AND P6, PT, R2, RZ, PT ;  /* 0x000000ff0200720c */ /* 0x000fe20003fc5270 */
[----:B------:R-:W-:Y:S01]  /*0360*/  CS2R R4, SRZ ;  /* 0x0000000000047805 */ /* 0x000fe2000001ff00 */
[----:B------:R-:W-:Y:S01]  /*0370*/  SHF.L.U32 R2, R25, 0x2, RZ ;  /* 0x0000000219027819 */ /* 0x000fe200000006ff */
[----:B------:R-:W-:Y:S01]  /*0380*/  CS2R R6, SRZ ;  /* 0x0000000000067805 */ /* 0x000fe2000001ff00 */
[----:B------:R-:W-:Y:S01]  /*0390*/  ISETP.GE.AND P1, PT, R16, 0x4, PT ;  /* 0x000000041000780c */ /* 0x000fe20003f26270 */
[----:B------:R-:W-:Y:S01]  /*03a0*/  CS2R R8, SRZ ;  /* 0x0000000000087805 */ /* 0x000fe2000001ff00 */
[----:B------:R-:W-:Y:S01]  /*03b0*/  IADD3 R36, P0, R2, R36, RZ ;  /* 0x0000002402247210 */ /* 0x000fe20007f1e0ff */
[----:B------:R-:W-:Y:S01]  /*03c0*/  CS2R R10, SRZ ;  /* 0x00000000000a7805 */ /* 0x000fe2000001ff00 */
[----:B------:R-:W-:Y:S01]  /*03d0*/  WARPSYNC 0xffffffff ;  /* 0xffffffff00007948 */ /* 0x000fe20003800000 */
[----:B------:R-:W-:-:S02]  /*03e0*/  MOV R31, 0x4 ;  /* 0x00000004001f7802 */ /* 0x000fc40000000f00 */
[----:B------:R-:W-:Y:S01]  /*03f0*/  IADD3.X R37, RZ, R22, RZ, P0, !PT ;  /* 0x00000016ff257210 */ /* 0x000fe200007fe4ff */
[----:B------:R-:W-:Y:S01]  /*0400*/  IMAD R29, R27, 0x4, R18 ;  /* 0x000000041b1d7824 */ /* 0x000fe200078e0212 */
[----:B------:R-:W-:Y:S02]  /*0410*/  IADD3 R30, R18, 0x400, R19 ;  /* 0x00000400121e7810 */ /* 0x000fe40007ffe013 */
[----:B------:R-:W-:Y:S02]  /*0420*/  P2R R0, PR, RZ, 0x2 ;  /* 0x00000002ff007803 */ /* 0x000fe40000000000 */
[----:B------:R-:W2:Y:S04]  /*0430*/  @!P1 LDG.E.EF.128 R4, [R36.64] ;  /* 0x0000002424049981 */ /* 0x000ea8000c0e1d00 */
[----:B------:R-:W3:Y:S01]  /*0440*/  @!P1 LDG.E.EF.128 R8, [R36.64+0x10] ;  /* 0x0000102424089981 */ /* 0x000ee2000c0e1d00 */
[----:B------:R-:W-:-:S03]  /*0450*/  IADD3 R19, R19, 0x800, RZ ;  /* 0x0000080013137810 */ /* 0x000fc60007ffe0ff */
[----:B------:R-:W-:Y:S06]  /*0460*/  BAR.SYNC 0x0 ;  /* 0x0000000000007b1d */ /* 0x000fec0000000000 */
[----:B--2---:R-:W-:Y:S02]  /*0470*/  SEL R4, R4, RZ, !P1 ;  /* 0x000000ff04047207 */ /* 0x004fe40004800000 */
[----:B------:R-:W-:Y:S02]  /*0480*/  SEL R5, R5, RZ, !P1 ;  /* 0x000000ff05057207 */ /* 0x000fe40004800000 */
[----:B------:R-:W-:Y:S01]  /*0490*/  SEL R6, R6, RZ, !P1 ;  /* 0x000000ff06067207 */ /* 0x000fe20004800000 */
[----:B------:R-:W-:Y:S01]  /*04a0*/  FMUL R0, R4, 48 ;  /* 0x4240000004007820 */ /* 0x000fe20000400000 */
[----:B------:R-:W-:Y:S01]  /*04b0*/  SEL R7, R7, RZ, !P1 ;  /* 0x000000ff07077207 */ /* 0x000fe20004800000 */
[----:B------:R-:W-:Y:S01]  /*04c0*/  FMUL R3, R5, 48 ;  /* 0x4240000005037820 */ /* 0x000fe20000400000 */
[----:B---3--:R-:W-:Y:S01]  /*04d0*/  SEL R8, R8, RZ, !P1 ;  /* 0x000000ff08087207 */ /* 0x008fe20004800000 */
[----:B------:R-:W-:Y:S01]  /*04e0*/  FMUL R26, R6, 48 ;  /* 0x42400000061a7820 */ /* 0x000fe20000400000 */
[----:B------:R-:W-:Y:S01]  /*04f0*/  SEL R9, R9, RZ, !P1 ;  /* 0x000000ff09097207 */ /* 0x000fe20004800000 */
[----:B------:R-:W-:Y:S01]  /*0500*/  STS.128 [R24], R4 ;  /* 0x0000000418007388 */ /* 0x000fe20000000c00 */
[----:B------:R-:W-:Y:S01]  /*0510*/  SEL R10, R10, RZ, !P1 ;  /* 0x000000ff0a0a7207 */ /* 0x000fe20004800000 */
[----:B------:R-:W-:Y:S01]  /*0520*/  FMUL R28, R7, 48 ;  /* 0x42400000071c7820 */ /* 0x000fe20000400000 */
[----:B------:R-:W-:Y:S01]  /*0530*/  SEL R11, R11, RZ, !P1 ;  /* 0x000000ff0b0b7207 */ /* 0x000fe20004800000 */
[----:B------:R-:W-:Y:S01]  /*0540*/  FMUL R39, R3, R3 ;  /* 0x0000000303277220 */ /* 0x000fe20000400000 */
[----:B------:R-:W-:-:S03]  /*0550*/  FMUL R38, R0, R0 ;  /* 0x0000000000267220 */ /* 0x000fc60000400000 */
[----:B------:R-:W-:Y:S01]  /*0560*/  STS.128 [R24+0x10], R8 ;  /* 0x0000100818007388 */ /* 0x000fe20000000c00 */
[----:B------:R-:W-:Y:S02]  /*0570*/  FSEL R39, R39, RZ, !P1 ;  /* 0x000000ff27277208 */ /* 0x000fe40004800000 */
[----:B------:R-:W-:Y:S01]  /*0580*/  FSEL R38, R38, RZ, !P1 ;  /* 0x000000ff26267208 */ /* 0x000fe20004800000 */
[----:B------:R-:W-:Y:S06]  /*0590*/  BAR.SYNC 0x0 ;  /* 0x0000000000007b1d */ /* 0x000fec0000000000 */
[----:B------:R-:W0:Y:S01]  /*05a0*/  LDS.128 R12, [R27.X16] ;  /* 0x000000001b0c7984 */ /* 0x000e22000000cc00 */
[----:B------:R-:W-:Y:S01]  /*05b0*/  IMAD.WIDE R4, R29, R31, c[0x0][0x180] ;  /* 0x000060001d047625 */ /* 0x000fe200078e021f */
[----:B------:R-:W-:-:S02]  /*05c0*/  LOP3.LUT R29, R25, 0x804, RZ, 0xfc, !PT ;  /* 0x00000804191d7812 */ /* 0x000fc400078efcff */
[----:B------:R-:W1:Y:S01]  /*05d0*/  LDS.128 R20, [R27.X16+0x1000] ;  /* 0x001000001b147984 */ /* 0x000e62000000cc00 */
[----:B------:R-:W-:Y:S01]  /*05e0*/  IMAD.WIDE R6, R30, R31, c[0x0][0x180] ;  /* 0x000060001e067625 */ /* 0x000fe200078e021f */
[----:B------:R-:W-:Y:S01]  /*05f0*/  FMUL R8, R8, 48 ;  /* 0x4240000008087820 */ /* 0x000fe20000400000 */
[----:B------:R-:W-:Y:S01]  /*0600*/  FMUL R9, R9, 48 ;  /* 0x4240000009097820 */ /* 0x000fe20000400000 */
[----:B------:R-:W-:Y:S01]  /*0610*/  FMUL R10, R10, 48 ;  /* 0x424000000a0a7820 */ /* 0x000fe20000400000 */
[----:B------:R-:W-:Y:S01]  /*0620*/  FMUL R11, R11, 48 ;  /* 0x424000000b0b7820 */ /* 0x000fe20000400000 */
[----:B------:R-:W-:Y:S01]  /*0630*/  FMUL R30, R28, R28 ;  /* 0x0000001c1c1e7220 */ /* 0x000fe20000400000 */
[----:B------:R-:W-:Y:S01]  /*0640*/  FMUL R28, R26, R26 ;  /* 0x0000001a1a1c7220 */ /* 0x000fe20000400000 */
[----:B------:R-:W-:Y:S01]  /*0650*/  FMUL R26, R8, R8 ;  /* 0x00000008081a7220 */ /* 0x000fe20000400000 */
[----:B------:R-:W-:Y:S01]  /*0660*/  FMUL R24, R9, R9 ;  /* 0x0000000909187220 */ /* 0x000fe20000400000 */
[----:B------:R-:W-:Y:S01]  /*0670*/  FMUL R10, R10, R10 ;  /* 0x0000000a0a0a7220 */ /* 0x000fe20000400000 */
[----:B------:R-:W-:-:S02]  /*0680*/  LOP3.LUT R31, R25, 0x800, RZ, 0xfc, !PT ;  /* 0x00000800191f7812 */ /* 0x000fc400078efcff */
[----:B------:R-:W-:Y:S02]  /*0690*/  FSEL R30, R30, RZ, !P1 ;  /* 0x000000ff1e1e7208 */ /* 0x000fe40004800000 */
[----:B------:R-:W-:Y:S02]  /*06a0*/  FSEL R28, R28, RZ, !P1 ;  /* 0x000000ff1c1c7208 */ /* 0x000fe40004800000 */
[----:B------:R-:W-:Y:S02]  /*06b0*/  FSEL R26, R26, RZ, !P1 ;  /* 0x000000ff1a1a7208 */ /* 0x000fe40004800000 */
[----:B------:R-:W-:Y:S01]  /*06c0*/  FSEL R24, R24, RZ, !P1 ;  /* 0x000000ff18187208 */ /* 0x000fe20004800000 */
[----:B0-----:R-:W-:Y:S04]  /*06d0*/  @!P1 STG.E.128 [R4.64], R12 ;  /* 0x0000000c04009986 */ /* 0x001fe8000c101d24 */
[----:B-1----:R0:W-:Y:S02]  /*06e0*/  @!P1 STG.E.128 [R6.64], R20 ;  /* 0x0000001406009986 */ /* 0x0021e4000c101d24 */
[----:B0-----:R-:W-:Y:S01]  /*06f0*/  FMUL R22, R11, R11 ;  /* 0x0000000b0b167220 */ /* 0x001fe20000400000 */
[----:B------:R-:W-:-:S04]  /*0700*/  FSEL R23, R10, RZ, !P1 ;  /* 0x000000ff0a177208 */ /* 0x000fc80004800000 */
[----:B------:R-:W-:Y:S01]  /*0710*/  FSEL R22, R22, RZ, !P1 ;  /* 0x000000ff16167208 */ /* 0x000fe20004800000 */
[----:B------:R-:W-:Y:S05]  /*0720*/  @!P6 BRA `(.L_x_1) ;  /* 0x000000c00000e947 */ /* 0x000fea0003800000 */
[----:B------:R-:W-:Y:S01]  /*0730*/  MOV R4, UR42 ;  /* 0x0000002a00047c02 */ /* 0x000fe20008000f00 */
[----:B------:R-:W-:Y:S01]  /*0740*/  IMAD.U32 R7, RZ, RZ, UR41 ;  /* 0x00000029ff077e24 */ /* 0x000fe2000f8e00ff */
[----:B------:R-:W-:Y:S01]  /*0750*/  MOV R5, UR43 ;  /* 0x0000002b00057c02 */ /* 0x000fe20008000f00 */
[----:B------:R-:W-:Y:S01]  /*0760*/  IMAD.MOV.U32 R13, RZ, RZ, RZ ;  /* 0x000000ffff0d7224 */ /* 0x000fe200078e00ff */
[----:B------:R-:W-:Y:S02]  /*0770*/  MOV R6, UR40 ;  /* 0x0000002800067c02 */ /* 0x000fe40008000f00 */
[----:B------:R-:W-:Y:S02]  /*0780*/  MOV R8, 0x373 ;  /* 0x0000037300087802 */ /* 0x000fe40000000f00 */
[----:B------:R-:W-:Y:S02]  /*0790*/  MOV R10, UR38 ;  /* 0x00000026000a7c02 */ /* 0x000fe40008000f00 */
[----:B------:R-:W-:-:S02]  /*07a0*/  MOV R11, UR39 ;  /* 0x00000027000b7c02 */ /* 0x000fc40008000f00 */
[----:B------:R-:W-:-:S02]  /*07b0*/  MOV R12, 0x1 ;  /* 0x00000001000c7802 */ /* 0x000fc40000000f00 */
[----:B------:R-:W-:Y:S02]  /*07c0*/  MOV R20, 32@lo((triton__0d1d2d3d4d5d67de + .L_x_1@srel)) ;  /* 0x0000000000147802 */ /* 0x000fe40000000f00 */
[----:B------:R-:W-:-:S04]  /*07d0*/  MOV R21, 32@hi((triton__0d1d2d3d4d5d67de + .L_x_1@srel)) ;  /* 0x0000000000157802 */ /* 0x000fc80000000f00 */
[----:B------:R-:W-:Y:S05]  /*07e0*/  CALL.ABS.NOINC `(__assertfail) ;  /* 0x0000000000007943 */ /* 0x000fea0003c00000 */
.L_x_1:
[----:B------:R-:W-:Y:S01]  /*07f0*/  ISETP.GE.U32.AND P2, PT, R31, 0x900, PT ;  /* 0x000009001f00780c */ /* 0x000fe20003f46070 */
[----:B------:R-:W-:Y:S01]  /*0800*/  CS2R R8, SRZ ;  /* 0x0000000000087805 */ /* 0x000fe2000001ff00 */
[----:B------:R-:W-:Y:S01]  /*0810*/  CS2R R10, SRZ ;  /* 0x00000000000a7805 */ /* 0x000fe2000001ff00 */
[----:B------:R-:W-:Y:S01]  /*0820*/  ULDC.64 UR4, c[0x0][0x118] ;  /* 0x0000460000047ab9 */ /* 0x000fe20000000a00 */
[----:B------:R-:W-:Y:S01]  /*0830*/  ISETP.LT.AND P1, PT, R16, 0x4, !P2 ;  /* 0x000000041000780c */ /* 0x000fe20005721270 */
[----:B------:R-:W-:Y:S01]  /*0840*/  CS2R R4, SRZ ;  /* 0x0000000000047805 */ /* 0x000fe2000001ff00 */
[----:B------:R-:W-:-:S11]  /*0850*/  CS2R R6, SRZ ;  /* 0x0000000000067805 */ /* 0x000fd6000001ff00 */
[----:B------:R-:W2:Y:S04]  /*0860*/  @P1 LDG.E.EF.128 R8, [R36.64+0x2000] ;  /* 0x0020000424081981 */ /* 0x000ea8000c0e1d00 */
[----:B------:R-:W3:Y:S01]  /*0870*/  @P1 LDG.E.EF.128 R4, [R36.64+0x2010] ;  /* 0x0020100424041981 */ /* 0x000ee2000c0e1d00 */
[----:B------:R-:W-:Y:S01]  /*0880*/  WARPSYNC 0xffffffff ;  /* 0xffffffff00007948 */ /* 0x000fe20003800000 */
[----:B------:R-:W-:Y:S01]  /*0890*/  ISETP.GE.AND P6, PT, R16, 0x4, PT ;  /* 0x000000041000780c */ /* 0x000fe20003fc6270 */
[----:B------:R-:W-:Y:S01]  /*08a0*/  ULDC.64 UR4, c[0x0][0x118] ;  /* 0x0000460000047ab9 */ /* 0x000fe20000000a00 */
[----:B------:R-:W-:Y:S02]  /*08b0*/  LOP3.LUT P0, RZ, R17, 0x1f, RZ, 0xc0, !PT ;  /* 0x0000001f11ff7812 */ /* 0x000fe4000780c0ff */
[----:B------:R-:W-:Y:S01]  /*08c0*/  ISETP.LT.U32.AND P3, PT, R19, 0x900, !P6 ;  /* 0x000009001300780c */ /* 0x000fe20007761070 */
[----:B------:R-:W-:Y:S06]  /*08d0*/  BAR.SYNC 0x0 ;  /* 0x0000000000007b1d */ /* 0x000fec0000000000 */
[----:B--2---:R-:W-:-:S02]  /*08e0*/  SEL R9, R9, RZ, P1 ;  /* 0x000000ff09097207 */ /* 0x004fc40000800000 */
[----:B------:R-:W-:Y:S02]  /*08f0*/  SEL R8, R8, RZ, P1 ;  /* 0x000000ff08087207 */ /* 0x000fe40000800000 */
[----:B------:R-:W-:Y:S01]  /*0900*/  SEL R10, R10, RZ, P1 ;  /* 0x000000ff0a0a7207 */ /* 0x000fe20000800000 */
[----:B------:R-:W-:Y:S01]  /*0910*/  FMUL R0, R9, 48 ;  /* 0x4240000009007820 */ /* 0x000fe20000400000 */
[----:B------:R-:W-:Y:S01]  /*0920*/  SEL R11, R11, RZ, P1 ;  /* 0x000000ff0b0b7207 */ /* 0x000fe20000800000 */
[----:B------:R-:W-:Y:S01]  /*0930*/  FMUL R13, R8, 48 ;  /* 0x42400000080d7820 */ /* 0x000fe20000400000 */
[----:B---3--:R-:W-:Y:S01]  /*0940*/  SEL R4, R4, RZ, P1 ;  /* 0x000000ff04047207 */ /* 0x008fe20000800000 */
[----:B------:R-:W-:Y:S01]  /*0950*/  FMUL R0, R0, R0 ;  /* 0x0000000000007220 */ /* 0x000fe20000400000 */
[----:B------:R-:W-:Y:S01]  /*0960*/  FMUL R14, R10, 48 ;  /* 0x424000000a0e7820 */ /* 0x000fe20000400000 */
[----:B------:R-:W-:Y:S01]  /*0970*/  FMUL R13, R13, R13 ;  /* 0x0000000d0d0d7220 */ /* 0x000fe20000400000 */
[----:B------:R-:W-:Y:S01]  /*0980*/  FMUL R12, R11, 48 ;  /* 0x424000000b0c7820 */ /* 0x000fe20000400000 */
[----:B------:R-:W-:Y:S01]  /*0990*/  SEL R5, R5, RZ, P1 ;  /* 0x000000ff05057207 */ /* 0x000fe20000800000 */
[----:B------:R-:W-:Y:S01]  /*09a0*/  FMUL R14, R14, R14 ;  /* 0x0000000e0e0e7220 */ /* 0x000fe20000400000 */
[----:B------:R-:W-:Y:S01]  /*09b0*/  FSEL R0, R0, -RZ, P1 ;  /* 0x800000ff00007208 */ /* 0x000fe20000800000 */
[----:B------:R-:W-:Y:S01]  /*09c0*/  FMUL R12, R12, R12 ;  /* 0x0000000c0c0c7220 */ /* 0x000fe20000400000 */
[----:B------:R-:W-:-:S02]  /*09d0*/  FSEL R13, R13, -RZ, P1 ;  /* 0x800000ff0d0d7208 */ /* 0x000fc40000800000 */
[----:B------:R-:W-:Y:S01]  /*09e0*/  FSEL R15, R14, -RZ, P1 ;  /* 0x800000ff0e0f7208 */ /* 0x000fe20000800000 */
[----:B------:R-:W-:Y:S01]  /*09f0*/  FADD R39, R39, R0 ;  /* 0x0000000027277221 */ /* 0x000fe20000000000 */
[----:B------:R-:W-:Y:S01]  /*0a00*/  FMUL R0, R4, 48 ;  /* 0x4240000004007820 */ /* 0x000fe20000400000 */
[----:B------:R-:W-:Y:S01]  /*0a10*/  FADD R38, R38, R13 ;  /* 0x0000000d26267221 */ /* 0x000fe20000000000 */
[----:B------:R-:W-:Y:S01]  /*0a20*/  FSEL R21, R12, -RZ, P1 ;  /* 0x800000ff0c157208 */ /* 0x000fe20000800000 */
[----:B------:R-:W-:Y:S01]  /*0a30*/  FMUL R12, R5, 48 ;  /* 0x42400000050c7820 */ /* 0x000fe20000400000 */
[----:B------:R-:W-:Y:S01]  /*0a40*/  SEL R6, R6, RZ, P1 ;  /* 0x000000ff06067207 */ /* 0x000fe20000800000 */
[----:B------:R-:W-:Y:S01]  /*0a50*/  FMUL R13, R0, R0 ;  /* 0x00000000000d7220 */ /* 0x000fe20000400000 */
[----:B------:R-:W-:Y:S01]  /*0a60*/  FADD R28, R28, R15 ;  /* 0x0000000f1c1c7221 */ /* 0x000fe20000000000 */
[----:B------:R-:W-:Y:S01]  /*0a70*/  FADD R15, R39, R38 ;  /* 0x00000026270f7221 */ /* 0x000fe20000000000 */
[----:B------:R-:W-:Y:S01]  /*0a80*/  SEL R7, R7, RZ, P1 ;  /* 0x000000ff07077207 */ /* 0x000fe20000800000 */
[----:B------:R-:W-:Y:S01]  /*0a90*/  FMUL R0, R6, 48 ;  /* 0x4240000006007820 */ /* 0x000fe20000400000 */
[----:B------:R-:W-:Y:S01]  /*0aa0*/  FMUL R14, R12, R12 ;  /* 0x0000000c0c0e7220 */ /* 0x000fe20000400000 */
[----:B------:R-:W-:Y:S01]  /*0ab0*/  FADD R30, R30, R21 ;  /* 0x000000151e1e7221 */ /* 0x000fe20000000000 */
[----:B------:R-:W-:Y:S01]  /*0ac0*/  FSEL R13, R13, -RZ, P1 ;  /* 0x800000ff0d0d7208 */ /* 0x000fe20000800000 */
[----:B------:R-:W-:Y:S01]  /*0ad0*/  FADD R21, R28, R15 ;  /* 0x0000000f1c157221 */ /* 0x000fe20000000000 */
[----:B------:R-:W-:Y:S01]  /*0ae0*/  FMUL R12, R7, 48 ;  /* 0x42400000070c7820 */ /* 0x000fe20000400000 */
[----:B------:R-:W-:Y:S01]  /*0af0*/  FMUL R0, R0, R0 ;  /* 0x0000000000007220 */ /* 0x000fe20000400000 */
[----:B------:R-:W-:Y:S01]  /*0b00*/  FSEL R15, R14, -RZ, P1 ;  /* 0x800000ff0e0f7208 */ /* 0x000fe20000800000 */
[----:B------:R-:W-:Y:S01]  /*0b10*/  FADD R21, R30, R21 ;  /* 0x000000151e157221 */ /* 0x000fe20000000000 */
[----:B------:R-:W-:Y:S01]  /*0b20*/  FADD R26, R26, R13 ;  /* 0x0000000d1a1a7221 */ /* 0x000fe20000000000 */
[----:B------:R-:W-:Y:S01]  /*0b30*/  FMUL R12, R12, R12 ;  /* 0x0000000c0c0c7220 */ /* 0x000fe20000400000 */
[----:B------:R-:W-:Y:S01]  /*0b40*/  FSEL R0, R0, -RZ, P1 ;  /* 0x800000ff00007208 */ /* 0x000fe20000800000 */
[----:B------:R-:W-:Y:S01]  /*0b50*/  FADD R24, R24, R15 ;  /* 0x0000000f18187221 */ /* 0x000fe20000000000 */
[----:B------:R-:W-:Y:S01]  /*0b60*/  FADD R21, R26, R21 ;  /* 0x000000151a157221 */ /* 0x000fe20000000000 */
[----:B------:R-:W-:-:S02]  /*0b70*/  SHF.L.U32 R26, R27, 0x5, RZ ;  /* 0x000000051b1a7819 */ /* 0x000fc400000006ff */
[----:B------:R-:W-:Y:S01]  /*0b80*/  FSEL R13, R12, -RZ, P1 ;  /* 0x800000ff0c0d7208 */ /* 0x000fe20000800000 */
[----:B------:R-:W-:Y:S01]  /*0b90*/  FADD R0, R23, R0 ;  /* 0x0000000017007221 */ /* 0x000fe20000000000 */
[----:B------:R-:W-:Y:S01]  /*0ba0*/  FADD R21, R24, R21 ;  /* 0x0000001518157221 */ /* 0x000fe20000000000 */
[----:B------:R-:W-:Y:S02]  /*0bb0*/  STS.128 [R26+0x10], R4 ;  /* 0x000010041a007388 */ /* 0x000fe40000000c00 */
[----:B------:R-:W-:Y:S01]  /*0bc0*/  FADD R22, R22, R13 ;  /* 0x0000000d16167221 */ /* 0x000fe20000000000 */
[----:B------:R-:W-:Y:S01]  /*0bd0*/  FADD R21, R0, R21 ;  /* 0x0000001500157221 */ /* 0x000fe20000000000 */
[----:B------:R-:W-:Y:S03]  /*0be0*/  STS.128 [R26], R8 ;  /* 0x000000081a007388 */ /* 0x000fe60000000c00 */
[----:B------:R-:W-:-:S05]  /*0bf0*/  FADD R21, R22, R21 ;  /* 0x0000001516157221 */ /* 0x000fca0000000000 */
[----:B------:R-:W0:Y:S02]  /*0c00*/  SHFL.BFLY PT, R0, R21, 0x10, 0x1f ;  /* 0x0e001f0015007f89 */ /* 0x000e2400000e0000 */
[----:B0-----:R-:W-:Y:S01]  /*0c10*/  FADD R0, R21, R0 ;  /* 0x0000000015007221 */ /* 0x001fe20000000000 */
[----:B------:R-:W-:Y:S02]  /*0c20*/  IADD3 R21, R18, R19, RZ ;  /* 0x0000001312157210 */ /* 0x000fe40007ffe0ff */
[----:B------:R-:W-:Y:S02]  /*0c30*/  SHF.R.U32.HI R19, RZ, 0x5, R17 ;  /* 0x00000005ff137819 */ /* 0x000fe40000011611 */
[----:B------:R-:W0:Y:S02]  /*0c40*/  SHFL.BFLY PT, R13, R0, 0x8, 0x1f ;  /* 0x0d001f00000d7f89 */ /* 0x000e2400000e0000 */
[----:B------:R-:W-:Y:S02]  /*0c50*/  SHF.L.U32 R4, R19, 0x2, RZ ;  /* 0x0000000213047819 */ /* 0x000fe400000006ff */
[----:B------:R-:W-:-:S02]  /*0c60*/  MOV R19, 0x39e38e39 ;  /* 0x39e38e3900137802 */ /* 0x000fc40000000f00 */
[----:B------:R-:W-:Y:S01]  /*0c70*/  LOP3.LUT R4, R4, 0x1c, RZ, 0xe2, !PT ;  /* 0x0000001c04047812 */ /* 0x000fe200078ee2ff */
[----:B0-----:R-:W-:Y:S01]  /*0c80*/  FADD R20, R0, R13 ;  /* 0x0000000d00147221 */ /* 0x001fe20000000000 */
[----:B------:R-:W-:-:S04]  /*0c90*/  MOV R0, 0x4 ;  /* 0x0000000400007802 */ /* 0x000fc80000000f00 */
[----:B------:R-:W0:Y:S02]  /*0ca0*/  SHFL.BFLY PT, R13, R20, 0x4, 0x1f ;  /* 0x0c801f00140d7f89 */ /* 0x000e2400000e0000 */
[----:B0-----:R-:W-:Y:S02]  /*0cb0*/  FADD R22, R20, R13 ;  /* 0x0000000d14167221 */ /* 0x001fe40000000000 */
[----:B------:R-:W-:Y:S06]  /*0cc0*/  BAR.SYNC 0x0 ;  /* 0x0000000000007b1d */ /* 0x000fec0000000000 */
[----:B------:R-:W0:Y:S01]  /*0cd0*/  SHFL.BFLY PT, R23, R22, 0x2, 0x1f ;  /* 0x0c401f0016177f89 */ /* 0x000e2200000e0000 */
[----:B------:R-:W-:-:S03]  /*0ce0*/  IMAD.WIDE R20, R21, R0, c[0x0][0x180] ;  /* 0x0000600015147625 */ /* 0x000fc600078e0200 */
[----:B------:R-:W1:Y:S01]  /*0cf0*/  LDS.128 R12, [R27.X16] ;  /* 0x000000001b0c7984 */ /* 0x000e62000000cc00 */
[----:B0-----:R-:W-:-:S05]  /*0d00*/  FADD R23, R22, R23 ;  /* 0x0000001716177221 */ /* 0x001fca0000000000 */
[----:B------:R-:W0:Y:S04]  /*0d10*/  SHFL.BFLY PT, R24, R23, 0x1, 0x1f ;  /* 0x0c201f0017187f89 */ /* 0x000e2800000e0000 */
[----:B-1----:R-:W-:Y:S04]  /*0d20*/  @P3 STG.E.128 [R20.64], R12 ;  /* 0x0000000c14003986 */ /* 0x002fe8000c101d04 */
[----:B------:R-:W-:Y:S06]  /*0d30*/  BAR.SYNC 0x0 ;  /* 0x0000000000007b1d */ /* 0x000fec0000000000 */
[----:B------:R-:W-:Y:S01]  /*0d40*/  ISETP.GE.AND P3, PT, R17, 0x8, PT ;  /* 0x000000081100780c */ /* 0x000fe20003f66270 */
[----:B0-----:R-:W-:-:S05]  /*0d50*/  FADD R7, R23, R24 ;  /* 0x0000001817077221 */ /* 0x001fca0000000000 */
[----:B------:R-:W-:Y:S04]  /*0d60*/  @!P0 STS [R4], R7 ;  /* 0x0000000704008388 */ /* 0x000fe80000000800 */
[----:B------:R-:W-:Y:S06]  /*0d70*/  BAR.SYNC 0x0 ;  /* 0x0000000000007b1d */ /* 0x000fec0000000000 */
[----:B------:R-:W0:Y:S01]  /*0d80*/  @!P3 LDS R3, [R17.X4] ;  /* 0x000000001103b984 */ /* 0x000e220000004800 */
[----:B------:R-:W-:-:S02]  /*0d90*/  LOP3.LUT P0, RZ, R17, 0x7, RZ, 0xc0, !PT ;  /* 0x0000000711ff7812 */ /* 0x000fc4000780c0ff */
[----:B------:R-:W-:Y:S02]  /*0da0*/  LEA R20, P3, R16, c[0x0][0x160], 0x2 ;  /* 0x0000580010147a11 */ /* 0x000fe400078610ff */
[----:B------:R-:W-:Y:S01]  /*0db0*/  ISETP.LT.AND P0, PT, R17, 0x8, !P0 ;  /* 0x000000081100780c */ /* 0x000fe20004701270 */
[----:B0-----:R-:W0:Y:S02]  /*0dc0*/  SHFL.BFLY PT, R6, R3, 0x4, 0x1f ;  /* 0x0c801f0003067f89 */ /* 0x001e2400000e0000 */
[----:B0-----:R-:W-:Y:S01]  /*0dd0*/  FADD R6, R3, R6 ;  /* 0x0000000603067221 */ /* 0x001fe20000000000 */
[----:B------:R-:W-:-:S04]  /*0de0*/  SHF.R.S32.HI R3, RZ, 0x1f, R16 ;  /* 0x0000001fff037819 */ /* 0x000fc80000011410 */
[----:B------:R-:W0:Y:S01]  /*0df0*/  SHFL.BFLY PT, R5, R6, 0x2, 0x1f ;  /* 0x0c401f0006057f89 */ /* 0x000e2200000e0000 */
[----:B------:R-:W-:Y:S02]  /*0e00*/  LEA.HI.X R21, R16, c[0x0][0x164], R3, 0x2, P3 ;  /* 0x0000590010157a11 */ /* 0x000fe400018f1403 */
[----:B------:R-:W-:Y:S02]  /*0e10*/  IADD3 R2, P3, R2, c[0x0][0x178], RZ ;  /* 0x00005e0002027a10 */ /* 0x000fe40007f7e0ff */
[----:B------:R-:W-:-:S03]  /*0e20*/  LEA R12, R27, R18, 0x2 ;  /* 0x000000121b0c7211 */ /* 0x000fc600078e10ff */
[----:B------:R-:W-:Y:S01]  /*0e30*/  IMAD.X R3, RZ, RZ, c[0x0][0x17c], P3 ;  /* 0x00005f00ff037624 */ /* 0x000fe200018e06ff */
[----:B0-----:R-:W-:Y:S02]  /*0e40*/  FADD R5, R6, R5 ;  /* 0x0000000506057221 */ /* 0x001fe40000000000 */
[----:B------:R-:W-:-:S03]  /*0e50*/  CS2R R6, SRZ ;  /* 0x0000000000067805 */ /* 0x000fc6000001ff00 */
[----:B------:R-:W0:Y:S02]  /*0e60*/  SHFL.BFLY PT, R8, R5, 0x1, 0x1f ;  /* 0x0c201f0005087f89 */ /* 0x000e2400000e0000 */
[----:B0-----:R-:W-:-:S05]  /*0e70*/  FADD R8, R5, R8 ;  /* 0x0000000805087221 */ /* 0x001fca0000000000 */
[----:B------:R-:W-:Y:S04]  /*0e80*/  @P0 STS [R17.X4], R8 ;  /* 0x0000000811000388 */ /* 0x000fe80000004800 */
[----:B------:R-:W-:Y:S06]  /*0e90*/  BAR.SYNC 0x0 ;  /* 0x0000000000007b1d */ /* 0x000fec0000000000 */
[----:B------:R-:W0:Y:S04]  /*0ea0*/  LDS R24, [RZ] ;  /* 0x00000000ff187984 */ /* 0x000e280000000800 */
[----:B------:R-:W-:Y:S06]  /*0eb0*/  BAR.SYNC 0x0 ;  /* 0x0000000000007b1d */ /* 0x000fec0000000000 */
[----:B------:R-:W-:-:S02]  /*0ec0*/  ISETP.EQ.AND P0, PT, R27, RZ, !P6 ;  /* 0x000000ff1b00720c */ /* 0x000fc40007702270 */
[----:B------:R-:W-:-:S05]  /*0ed0*/  IADD3 R17, R18, 0x4, R25 ;  /* 0x0000000412117810 */ /* 0x000fca0007ffe019 */
[----:B------:R-:W-:Y:S01]  /*0ee0*/  IMAD.WIDE R16, R17, R0, c[0x0][0x180] ;  /* 0x0000600011107625 */ /* 0x000fe200078e0200 */
[----:B0-----:R-:W-:Y:S04]  /*0ef0*/  STS [RZ], R24 ;  /* 0x00000018ff007388 */ /* 0x001fe80000000800 */
[----:B------:R-:W-:Y:S06]  /*0f00*/  BAR.SYNC 0x0 ;  /* 0x0000000000007b1d */ /* 0x000fec0000000000 */
[----:B------:R-:W0:Y:S01]  /*0f10*/  LDS R4, [RZ] ;  /* 0x00000000ff047984 */ /* 0x000e220000000800 */
[----:B------:R-:W-:Y:S01]  /*0f20*/  LEA R27, R27, R12, 0x2 ;  /* 0x0000000c1b1b7211 */ /* 0x000fe200078e10ff */
[----:B------:R-:W-:Y:S01]  /*0f30*/  CS2R R14, SRZ ;  /* 0x00000000000e7805 */ /* 0x000fe2000001ff00 */
[----:B------:R-:W-:-:S03]  /*0f40*/  CS2R R12, SRZ ;  /* 0x00000000000c7805 */ /* 0x000fc6000001ff00 */
[----:B------:R-:W-:Y:S01]  /*0f50*/  IMAD.WIDE R32, R27, R0, c[0x0][0x180] ;  /* 0x000060001b207625 */ /* 0x000fe200078e0200 */
[-C--:B0-----:R-:W-:Y:S02]  /*0f60*/  FFMA R8, R4, R19.reuse, 9.9999997473787516356e-06 ;  /* 0x3727c5ac04087423 */ /* 0x081fe40000000013 */
[----:B------:R-:W-:Y:S02]  /*0f70*/  CS2R R4, SRZ ;  /* 0x0000000000047805 */ /* 0x000fe4000001ff00 */
[----:B------:R-:W0:Y:S01]  /*0f80*/  MUFU.RSQ R23, R8 ;  /* 0x0000000800177308 */ /* 0x000e220000001400 */
[----:B------:R-:W-:Y:S06]  /*0f90*/  BAR.SYNC 0x0 ;  /* 0x0000000000007b1d */ /* 0x000fec0000000000 */
[----:B0-----:R0:W-:Y:S04]  /*0fa0*/  @P0 STG.E [R20.64], R23 ;  /* 0x0000001714000986 */ /* 0x0011e8000c101904 */
[----:B------:R1:W2:Y:S04]  /*0fb0*/  @!P6 LDG.E.EF.128 R4, [R16.64] ;  /* 0x000000041004e981 */ /* 0x0002a8000c0e1d00 */
[----:B------:R-:W3:Y:S04]  /*0fc0*/  LDG.E.EL.128 R8, [R2.64+0x10] ;  /* 0x0000100402087981 */ /* 0x000ee8000c2e1d00 */
[----:B------:R-:W4:Y:S04]  /*0fd0*/  @!P6 LDG.E.EF.128 R12, [R32.64] ;  /* 0x00000004200ce981 */ /* 0x000f28000c0e1d00 */
[----:B0-----:R-:W5:Y:S01]  /*0fe0*/  LDG.E.EL.128 R20, [R2.64] ;  /* 0x0000000402147981 */ /* 0x001f62000c2e1d00 */
[----:B-1----:R-:W-:Y:S01]  /*0ff0*/  FFMA R16, R24, R19, 9.9999997473787516356e-06 ;  /* 0x3727c5ac18107423 */ /* 0x002fe20000000013 */
[----:B------:R-:W-:-:S05]  /*1000*/  IADD3 R31, R18, R31, RZ ;  /* 0x0000001f121f7210 */ /* 0x000fca0007ffe0ff */
[----:B------:R-:W0:Y:S01]  /*1010*/  MUFU.RSQ R16, R16 ;  /* 0x0000001000107308 */ /* 0x000e220000001400 */
[----:B------:R-:W-:Y:S01]  /*1020*/  IMAD.WIDE R24, R31, R0, c[0x0][0x180] ;  /* 0x000060001f187625 */ /* 0x000fe200078e0200 */
[----:B--2---:R-:W-:Y:S02]  /*1030*/  SEL R6, R6, RZ, !P6 ;  /* 0x000000ff06067207 */ /* 0x004fe40007000000 */
[----:B------:R-:W-:Y:S01]  /*1040*/  SEL R4, R4, RZ, !P6 ;  /* 0x000000ff04047207 */ /* 0x000fe20007000000 */
[----:B---3--:R-:W-:Y:S01]  /*1050*/  FADD R19, R10, 1 ;  /* 0x3f8000000a137421 */ /* 0x008fe20000000000 */
[----:B------:R-:W-:Y:S01]  /*1060*/  FADD R17, R8, 1 ;  /* 0x3f80000008117421 */ /* 0x000fe20000000000 */
[----:B------:R-:W-:Y:S01]  /*1070*/  FADD R10, R11, 1 ;  /* 0x3f8000000b0a7421 */ /* 0x000fe20000000000 */
[----:B------:R-:W-:Y:S01]  /*1080*/  FADD R8, R9, 1 ;  /* 0x3f80000009087421 */ /* 0x000fe20000000000 */
[----:B------:R-:W-:Y:S01]  /*1090*/  FMUL R11, R6, 48 ;  /* 0x42400000060b7820 */ /* 0x000fe20000400000 */
[----:B------:R-:W-:Y:S01]  /*10a0*/  SEL R5, R5, RZ, !P6 ;  /* 0x000000ff05057207 */ /* 0x000fe20007000000 */
[----:B------:R-:W-:Y:S01]  /*10b0*/  FMUL R9, R4, 48 ;  /* 0x4240000004097820 */ /* 0x000fe20000400000 */
[----:B------:R-:W-:Y:S01]  /*10c0*/  SEL R7, R7, RZ, !P6 ;  /* 0x000000ff07077207 */ /* 0x000fe20007000000 */
[C---:B0-----:R-:W-:Y:S01]  /*10d0*/  FMUL R6, R16.reuse, R11 ;  /* 0x0000000b10067220 */ /* 0x041fe20000400000 */
[----:B----4-:R-:W-:Y:S01]  /*10e0*/  SEL R11, R13, RZ, !P6 ;  /* 0x000000ff0d0b7207 */ /* 0x010fe20007000000 */
[----:B------:R-:W-:Y:S01]  /*10f0*/  FMUL R4, R16, R9 ;  /* 0x0000000910047220 */ /* 0x000fe20000400000 */
[----:B------:R-:W-:Y:S01]  /*1100*/  FMUL R5, R5, 48 ;  /* 0x4240000005057820 */ /* 0x000fe20000400000 */
[----:B------:R-:W-:Y:S01]  /*1110*/  FMUL R7, R7, 48 ;  /* 0x4240000007077820 */ /* 0x000fe20000400000 */
[----:B------:R-:W-:Y:S01]  /*1120*/  SEL R9, R12, RZ, !P6 ;  /* 0x000000ff0c097207 */ /* 0x000fe20007000000 */
[----:B------:R-:W-:Y:S01]  /*1130*/  FMUL R11, R11, 48 ;  /* 0x424000000b0b7820 */ /* 0x000fe20000400000 */
[----:B------:R-:W-:Y:S01]  /*1140*/  SEL R13, R14, RZ, !P6 ;  /* 0x000000ff0e0d7207 */ /* 0x000fe20007000000 */
[C---:B------:R-:W-:Y:S01]  /*1150*/  FMUL R5, R16.reuse, R5 ;  /* 0x0000000510057220 */ /* 0x040fe20000400000 */
[----:B------:R-:W-:Y:S01]  /*1160*/  SEL R15, R15, RZ, !P6 ;  /* 0x000000ff0f0f7207 */ /* 0x000fe20007000000 */
[----:B------:R-:W-:Y:S01]  /*1170*/  FMUL R7, R16, R7 ;  /* 0x0000000710077220 */ /* 0x000fe20000400000 */
[----:B------:R-:W-:Y:S01]  /*1180*/  FMUL R9, R9, 48 ;  /* 0x4240000009097820 */ /* 0x000fe20000400000 */
[----:B------:R-:W-:Y:S01]  /*1190*/  FMUL R13, R13, 48 ;  /* 0x424000000d0d7820 */ /* 0x000fe20000400000 */
[----:B------:R-:W-:Y:S01]  /*11a0*/  FMUL R5, R5, R8 ;  /* 0x0000000805057220 */ /* 0x000fe20000400000 */
[----:B------:R-:W-:Y:S01]  /*11b0*/  FMUL R15, R15, 48 ;  /* 0x424000000f0f7820 */ /* 0x000fe20000400000 */
[----:B------:R-:W-:Y:S01]  /*11c0*/  FMUL R7, R7, R10 ;  /* 0x0000000a07077220 */ /* 0x000fe20000400000 */
[----:B-----5:R-:W-:Y:S01]  /*11d0*/  FADD R20, R20, 1 ;  /* 0x3f80000014147421 */ /* 0x020fe20000000000 */
[----:B------:R-:W-:Y:S01]  /*11e0*/  FADD R8, R21, 1 ;  /* 0x3f80000015087421 */ /* 0x000fe20000000000 */
[----:B------:R-:W-:Y:S01]  /*11f0*/  FADD R22, R22, 1 ;  /* 0x3f80000016167421 */ /* 0x000fe20000000000 */
[----:B------:R-:W-:Y:S01]  /*1200*/  FADD R10, R23, 1 ;  /* 0x3f800000170a7421 */ /* 0x000fe20000000000 */
[C---:B------:R-:W-:Y:S01]  /*1210*/  FMUL R9, R16.reuse, R9 ;  /* 0x0000000910097220 */ /* 0x040fe20000400000 */
[C---:B------:R-:W-:Y:S01]  /*1220*/  FMUL R11, R16.reuse, R11 ;  /* 0x0000000b100b7220 */ /* 0x040fe20000400000 */
[C---:B------:R-:W-:Y:S01]  /*1230*/  FMUL R13, R16.reuse, R13 ;  /* 0x0000000d100d7220 */ /* 0x040fe20000400000 */
[----:B------:R-:W-:Y:S01]  /*1240*/  FMUL R15, R16, R15 ;  /* 0x0000000f100f7220 */ /* 0x000fe20000400000 */
[----:B------:R-:W-:Y:S01]  /*1250*/  FMUL R4, R4, R17 ;  /* 0x0000001104047220 */ /* 0x000fe20000400000 */
[----:B------:R-:W-:Y:S01]  /*1260*/  FMUL R6, R6, R19 ;  /* 0x0000001306067220 */ /* 0x000fe20000400000 */
[----:B------:R-:W-:Y:S01]  /*1270*/  FMUL R9, R9, R20 ;  /* 0x0000001409097220 */ /* 0x000fe20000400000 */
[----:B------:R-:W-:Y:S01]  /*1280*/  FMUL R8, R11, R8 ;  /* 0x000000080b087220 */ /* 0x000fe20000400000 */
[----:B------:R-:W-:Y:S01]  /*1290*/  FMUL R13, R13, R22 ;  /* 0x000000160d0d7220 */ /* 0x000fe20000400000 */
[----:B------:R-:W-:Y:S01]  /*12a0*/  FMUL R10, R15, R10 ;  /* 0x0000000a0f0a7220 */ /* 0x000fe20000400000 */
[----:B------:R-:W-:-:S02]  /*12b0*/  MOV R17, 0x2 ;  /* 0x0000000200117802 */ /* 0x000fc40000000f00 */
[----:B------:R-:W-:Y:S02]  /*12c0*/  F2FP.BF16.F32.PACK_AB R14, R5, R4 ;  /* 0x00000004050e723e */ /* 0x000fe400000010ff */
[----:B------:R-:W-:Y:S01]  /*12d0*/  F2FP.BF16.F32.PACK_AB R15, R7, R6 ;  /* 0x00000006070f723e */ /* 0x000fe200000010ff */
[----:B------:R-:W-:Y:S01]  /*12e0*/  IMAD.WIDE R20, R27, R17, c[0x0][0x188] ;  /* 0x000062001b147625 */ /* 0x000fe200078e0211 */
[----:B------:R-:W-:Y:S01]  /*12f0*/  F2FP.BF16.F32.PACK_AB R12, R8, R9 ;  /* 0x00000009080c723e */ /* 0x000fe200000010ff */
[----:B------:R-:W-:Y:S01]  /*1300*/  CS2R R4, SRZ ;  /* 0x0000000000047805 */ /* 0x000fe2000001ff00 */
[----:B------:R-:W-:Y:S01]  /*1310*/  F2FP.BF16.F32.PACK_AB R13, R10, R13 ;  /* 0x0000000d0a0d723e */ /* 0x000fe200000010ff */
[----:B------:R-:W-:Y:S01]  /*1320*/  CS2R R6, SRZ ;  /* 0x0000000000067805 */ /* 0x000fe2000001ff00 */
[----:B------:R-:W-:Y:S01]  /*1330*/  CS2R R8, SRZ ;  /* 0x0000000000087805 */ /* 0x000fe2000001ff00 */
[----:B------:R-:W-:Y:S02]  /*1340*/  CS2R R10, SRZ ;  /* 0x00000000000a7805 */ /* 0x000fe4000001ff00 */
[----:B------:R0:W-:Y:S04]  /*1350*/  @!P6 STG.E.128 [R20.64], R12 ;  /* 0x0000000c1400e986 */ /* 0x0001e8000c101d04 */
[----:B------:R-:W2:Y:S01]  /*1360*/  @P1 LDG.E.EF.128 R4, [R24.64] ;  /* 0x0000000418041981 */ /* 0x000ea2000c0e1d00 */
[----:B------:R-:W-:-:S03]  /*1370*/  IADD3 R19, R18, R29, RZ ;  /* 0x0000001d12137210 */ /* 0x000fc60007ffe0ff */
[----:B------:R-:W3:Y:S01]  /*1380*/  @!P2 LDG.E.EL.128 R8, [R2.64+0x2000] ;  /* 0x002000040208a981 */ /* 0x000ee2000c2e1d00 */
[----:B------:R-:W-:Y:S01]  /*1390*/  CS2R R22, SRZ ;  /* 0x0000000000167805 */ /* 0x000fe2000001ff00 */
[----:B------:R-:W-:Y:S01]  /*13a0*/  IMAD.WIDE R18, R19, R0, c[0x0][0x180] ;  /* 0x0000600013127625 */ /* 0x000fe200078e0200 */
[----:B0-----:R-:W-:Y:S01]  /*13b0*/  CS2R R12, SRZ ;  /* 0x00000000000c7805 */ /* 0x001fe2000001ff00 */
[----:B------:R-:W-:Y:S01]  /*13c0*/  CS2R R14, SRZ ;  /* 0x00000000000e7805 */ /* 0x000fe2000001ff00 */
[----:B------:R-:W-:-:S05]  /*13d0*/  CS2R R20, SRZ ;  /* 0x0000000000147805 */ /* 0x000fca000001ff00 */
[----:B------:R-:W4:Y:S04]  /*13e0*/  @P1 LDG.E.EF.128 R12, [R18.64] ;  /* 0x00000004120c1981 */ /* 0x000f28000c0e1d00 */
[----:B------:R0:W5:Y:S01]  /*13f0*/  @!P2 LDG.E.EL.128 R20, [R2.64+0x2010] ;  /* 0x002010040214a981 */ /* 0x000162000c2e1d00 */
[----:B--2---:R-:W-:Y:S02]  /*1400*/  SEL R0, R5, RZ, P1 ;  /* 0x000000ff05007207 */ /* 0x004fe40000800000 */
[----:B------:R-:W-:Y:S02]  /*1410*/  SEL R4, R4, RZ, P1 ;  /* 0x000000ff04047207 */ /* 0x000fe40000800000 */
[----:B------:R-:W-:Y:S02]  /*1420*/  SEL R6, R6, RZ, P1 ;  /* 0x000000ff06067207 */ /* 0x000fe40000800000 */
[----:B------:R-:W-:Y:S01]  /*1430*/  SEL R24, R7, RZ, P1 ;  /* 0x000000ff07187207 */ /* 0x000fe20000800000 */
[----:B------:R-:W-:Y:S01]  /*1440*/  FMUL R7, R0, 48 ;  /* 0x4240000000077820 */ /* 0x000fe20000400000 */
[----:B---3--:R-:W-:Y:S01]  /*1450*/  SEL R25, R9, RZ, !P2 ;  /* 0x000000ff09197207 */ /* 0x008fe20005000000 */
[----:B------:R-:W-:Y:S01]  /*1460*/  FMUL R5, R4, 48 ;  /* 0x4240000004057820 */ /* 0x000fe20000400000 */
[----:B------:R-:W-:Y:S01]  /*1470*/  SEL R8, R8, RZ, !P2 ;  /* 0x000000ff08087207 */ /* 0x000fe20005000000 */
[----:B0-----:R-:W-:Y:S01]  /*1480*/  FMUL R3, R6, 48 ;  /* 0x4240000006037820 */ /* 0x001fe20000400000 */
[----:B------:R-:W-:Y:S01]  /*1490*/  SEL R26, R11, RZ, !P2 ;  /* 0x000000ff0b1a7207 */ /* 0x000fe20005000000 */
[----:B------:R-:W-:Y:S01]  /*14a0*/  FMUL R9, R24, 48 ;  /* 0x4240000018097820 */ /* 0x000fe20000400000 */
[----:B------:R-:W-:Y:S01]  /*14b0*/  FADD R4, R25, 1 ;  /* 0x3f80000019047421 */ /* 0x000fe20000000000 */
[----:B------:R-:W-:Y:S01]  /*14c0*/  FMUL R7, R16, R7 ;  /* 0x0000000710077220 */ /* 0x000fe20000400000 */
[----:B------:R-:W-:Y:S01]  /*14d0*/  FADD R11, R8, 1 ;  /* 0x3f800000080b7421 */ /* 0x000fe20000000000 */
[C---:B------:R-:W-:Y:S01]  /*14e0*/  FMUL R0, R16.reuse, R5 ;  /* 0x0000000510007220 */ /* 0x040fe20000400000 */
[C---:B------:R-:W-:Y:S01]  /*14f0*/  FMUL R5, R16.reuse, R3 ;  /* 0x0000000310057220 */ /* 0x040fe20000400000 */
[----:B------:R-:W-:Y:S01]  /*1500*/  FMUL R2, R16, R9 ;  /* 0x0000000910027220 */ /* 0x000fe20000400000 */
[----:B------:R-:W-:Y:S01]  /*1510*/  FMUL R3, R7, R4 ;  /* 0x0000000407037220 */ /* 0x000fe20000400000 */
[----:B------:R-:W-:Y:S01]  /*1520*/  SEL R10, R10, RZ, !P2 ;  /* 0x000000ff0a0a7207 */ /* 0x000fe20005000000 */
[----:B------:R-:W-:Y:S01]  /*1530*/  FMUL R0, R0, R11 ;  /* 0x0000000b00007220 */ /* 0x000fe20000400000 */
[----:B----4-:R-:W-:Y:S01]  /*1540*/  SEL R7, R12, RZ, P1 ;  /* 0x000000ff0c077207 */ /* 0x010fe20000800000 */
[----:B------:R-:W-:Y:S01]  /*1550*/  FADD R19, R26, 1 ;  /* 0x3f8000001a137421 */ /* 0x000fe20000000000 */
[----:B------:R-:W-:Y:S01]  /*1560*/  SEL R9, R13, RZ, P1 ;  /* 0x000000ff0d097207 */ /* 0x000fe20000800000 */
[----:B------:R-:W-:Y:S01]  /*1570*/  FADD R6, R10, 1 ;  /* 0x3f8000000a067421 */ /* 0x000fe20000000000 */
[----:B------:R-:W-:Y:S01]  /*1580*/  SEL R11, R14, RZ, P1 ;  /* 0x000000ff0e0b7207 */ /* 0x000fe20000800000 */
[----:B------:R-:W-:Y:S01]  /*1590*/  FMUL R7, R7, 48 ;  /* 0x4240000007077820 */ /* 0x000fe20000400000 */
[----:B------:R-:W-:Y:S01]  /*15a0*/  SEL R13, R15, RZ, P1 ;  /* 0x000000ff0f0d7207 */ /* 0x000fe20000800000 */
[----:B------:R-:W-:Y:S01]  /*15b0*/  FMUL R9, R9, 48 ;  /* 0x4240000009097820 */ /* 0x000fe20000400000 */
[----:B-----5:R-:W-:Y:S01]  /*15c0*/  SEL R20, R20, RZ, !P2 ;  /* 0x000000ff14147207 */ /* 0x020fe20005000000 */
[----:B------:R-:W-:Y:S01]  /*15d0*/  FMUL R11, R11, 48 ;  /* 0x424000000b0b7820 */ /* 0x000fe20000400000 */
[----:B------:R-:W-:Y:S01]  /*15e0*/  SEL R21, R21, RZ, !P2 ;  /* 0x000000ff15157207 */ /* 0x000fe20005000000 */
[----:B------:R-:W-:Y:S01]  /*15f0*/  FMUL R13, R13, 48 ;  /* 0x424000000d0d7820 */ /* 0x000fe20000400000 */
[----:B------:R-:W-:Y:S01]  /*1600*/  SEL R22, R22, RZ, !P2 ;  /* 0x000000ff16167207 */ /* 0x000fe20005000000 */
[----:B------:R-:W-:Y:S01]  /*1610*/  FMUL R5, R5, R6 ;  /* 0x0000000605057220 */ /* 0x000fe20000400000 */
[----:B------:R-:W-:Y:S01]  /*1620*/  SEL R23, R23, RZ, !P2 ;  /* 0x000000ff17177207 */ /* 0x000fe20005000000 */
[C---:B------:R-:W-:Y:S01]  /*1630*/  FMUL R7, R16.reuse, R7 ;  /* 0x0000000710077220 */ /* 0x040fe20000400000 */
[----:B------:R-:W-:Y:S01]  /*1640*/  FMUL R9, R16, R9 ;  /* 0x0000000910097220 */ /* 0x000fe20000400000 */
[----:B------:R-:W-:Y:S01]  /*1650*/  FADD R20, R20, 1 ;  /* 0x3f80000014147421 */ /* 0x000fe20000000000 */
[----:B------:R-:W-:Y:S01]  /*1660*/  FADD R4, R21, 1 ;  /* 0x3f80000015047421 */ /* 0x000fe20000000000 */
[C---:B------:R-:W-:Y:S01]  /*1670*/  FMUL R11, R16.reuse, R11 ;  /* 0x0000000b100b7220 */ /* 0x040fe20000400000 */
[----:B------:R-:W-:Y:S01]  /*1680*/  FMUL R13, R16, R13 ;  /* 0x0000000d100d7220 */ /* 0x000fe20000400000 */
[----:B------:R-:W-:Y:S01]  /*1690*/  FADD R22, R22, 1 ;  /* 0x3f80000016167421 */ /* 0x000fe20000000000 */
[----:B------:R-:W-:Y:S01]  /*16a0*/  FADD R6, R23, 1 ;  /* 0x3f80000017067421 */ /* 0x000fe20000000000 */
[----:B------:R-:W-:Y:S01]  /*16b0*/  FMUL R2, R2, R19 ;  /* 0x0000001302027220 */ /* 0x000fe20000400000 */
[----:B------:R-:W-:Y:S01]  /*16c0*/  FMUL R7, R7, R20 ;  /* 0x0000001407077220 */ /* 0x000fe20000400000 */
[----:B------:R-:W-:Y:S01]  /*16d0*/  FMUL R8, R9, R4 ;  /* 0x0000000409087220 */ /* 0x000fe20000400000 */
[----:B------:R-:W-:Y:S01]  /*16e0*/  FMUL R11, R11, R22 ;  /* 0x000000160b0b7220 */ /* 0x000fe20000400000 */
[----:B------:R-:W-:Y:S01]  /*16f0*/  FMUL R10, R13, R6 ;  /* 0x000000060d0a7220 */ /* 0x000fe20000400000 */
[----:B------:R-:W-:-:S02]  /*1700*/  F2FP.BF16.F32.PACK_AB R4, R3, R0 ;  /* 0x000000000304723e */ /* 0x000fc400000010ff */
[----:B------:R-:W-:Y:S01]  /*1710*/  F2FP.BF16.F32.PACK_AB R5, R2, R5 ;  /* 0x000000050205723e */ /* 0x000fe200000010ff */
[----:B------:R-:W-:Y:S01]  /*1720*/  IMAD.WIDE R2, R31, R17, c[0x0][0x188] ;  /* 0x000062001f027625 */ /* 0x000fe200078e0211 */
[----:B------:R-:W-:Y:S02]  /*1730*/  F2FP.BF16.F32.PACK_AB R6, R8, R7 ;  /* 0x000000070806723e */ /* 0x000fe400000010ff */
[----:B------:R-:W-:Y:S01]  /*1740*/  F2FP.BF16.F32.PACK_AB R7, R10, R11 ;  /* 0x0000000b0a07723e */ /* 0x000fe200000010ff */
[----:B------:R-:W-:Y:S06]  /*1750*/  @!P1 EXIT ;  /* 0x000000000000994d */ /* 0x000fec0003800000 */
[----:B------:R-:W-:Y:S02]  /*1760*/  ULDC.64 UR4, c[0x0][0x118] ;  /* 0x0000460000047ab9 */ /* 0x000fe40000000a00 */
[----:B------:R-:W-:Y:S01]  /*1770*/  STG.E.128 [R2.64], R4 ;  /* 0x0000000402007986 */ /* 0x000fe2000c101d04 */
[----:B------:R-:W-:Y:S05]  /*1780*/  EXIT ;  /* 0x000000000000794d */ /* 0x000fea0003800000 */
.L_x_2:
[----:B------:R-:W-:-:S00]  /*1790*/  BRA `(.L_x_2) ;  /* 0xfffffff000007947 */ /* 0x000fc0000383ffff */
[----:B------:R-:W-:-:S00]  /*17a0*/  NOP ;  /* 0x0000000000007918 */ /* 0x000fc00000000000 */
        /* <DEDUP_REMOVED lines=13> */
.L_x_3:


//--------------------- .nv.global.init           --------------------------
	.section	.nv.global.init,"aw",@progbits
.nv.global.init:
	.type		_$_str,@object
	.size		_$_str,(assertFunc_0 - _$_str)
_$_str:
        /*0000*/ 	.byte	0x5f, 0x5f, 0x43, 0x55, 0x44, 0x41, 0x5f, 0x46, 0x54, 0x5a, 0x00
	.type		assertFunc_0,@object
	.size		assertFunc_0,(assertFile_0 - assertFunc_0)
assertFunc_0:
        /*000b*/ 	.byte	0x5f, 0x63, 0x61, 0x6c, 0x6c, 0x5f, 0x77, 0x69, 0x74, 0x68, 0x5f, 0x66, 0x72, 0x61, 0x6d, 0x65
        /*001b*/ 	.byte	0x73, 0x5f, 0x72, 0x65, 0x6d, 0x6f, 0x76, 0x65, 0x64
	.type		assertFile_0,@object
	.size		assertFile_0,(assertMessage_0 - assertFile_0)
assertFile_0:
        /*0024*/ 	.byte	0x3c, 0x66, 0x72, 0x6f, 0x7a, 0x65, 0x6e, 0x20, 0x69, 0x6d, 0x70, 0x6f, 0x72, 0x74, 0x6c, 0x69
        /*0034*/ 	.byte	0x62, 0x2e, 0x5f, 0x62, 0x6f, 0x6f, 0x74, 0x73, 0x74, 0x72, 0x61, 0x70, 0x5f, 0x65, 0x78, 0x74
        /*0044*/ 	.byte	0x65, 0x72, 0x6e, 0x61, 0x6c, 0x3e
	.type		assertMessage_0,@object
	.size		assertMessage_0,(.L_2 - assertMessage_0)
assertMessage_0:
        /*004a*/ 	.byte	0x69, 0x6e, 0x64, 0x65, 0x78, 0x20, 0x6f, 0x75, 0x74, 0x20, 0x6f, 0x66, 0x20, 0x62, 0x6f, 0x75
        /*005a*/ 	.byte	0x6e, 0x64, 0x73, 0x3a, 0x20, 0x30, 0x20, 0x3c, 0x3d, 0x20, 0x74, 0x6d, 0x70, 0x33, 0x20, 0x3c
        /*006a*/ 	.byte	0x20, 0x32, 0x38, 0x38, 0x32, 0x35, 0x36
.L_2:


//--------------------- .nv.shared.triton__0d1d2d3d4d5d67de --------------------------
	.section	.nv.shared.triton__0d1d2d3d4d5d67de,"aw",@nobits
	.align	16


//--------------------- SYMBOLS --------------------------

	.type		__assertfail,@function
